//
// Generated by NVIDIA NVVM Compiler
//
// Compiler Build ID: CL-36424714
// Cuda compilation tools, release 13.0, V13.0.88
// Based on NVVM 20.0.0
//

.version 9.0
.target sm_100
.address_size 64

	// .globl	_Z10bfs_kernelP4NodePiPbS1_iS2_i

.visible .entry _Z10bfs_kernelP4NodePiPbS1_iS2_i(
	.param .u64 .ptr .align 1 _Z10bfs_kernelP4NodePiPbS1_iS2_i_param_0,
	.param .u64 .ptr .align 1 _Z10bfs_kernelP4NodePiPbS1_iS2_i_param_1,
	.param .u64 .ptr .align 1 _Z10bfs_kernelP4NodePiPbS1_iS2_i_param_2,
	.param .u64 .ptr .align 1 _Z10bfs_kernelP4NodePiPbS1_iS2_i_param_3,
	.param .u32 _Z10bfs_kernelP4NodePiPbS1_iS2_i_param_4,
	.param .u64 .ptr .align 1 _Z10bfs_kernelP4NodePiPbS1_iS2_i_param_5,
	.param .u32 _Z10bfs_kernelP4NodePiPbS1_iS2_i_param_6
)
{
	.reg .pred 	%p<6>;
	.reg .b16 	%rs<3>;
	.reg .b32 	%r<27>;
	.reg .b64 	%rd<21>;

	ld.param.u64 	%rd8, [_Z10bfs_kernelP4NodePiPbS1_iS2_i_param_0];
	ld.param.u64 	%rd9, [_Z10bfs_kernelP4NodePiPbS1_iS2_i_param_1];
	ld.param.u64 	%rd10, [_Z10bfs_kernelP4NodePiPbS1_iS2_i_param_2];
	ld.param.u64 	%rd12, [_Z10bfs_kernelP4NodePiPbS1_iS2_i_param_3];
	ld.param.u32 	%r13, [_Z10bfs_kernelP4NodePiPbS1_iS2_i_param_4];
	ld.param.u64 	%rd11, [_Z10bfs_kernelP4NodePiPbS1_iS2_i_param_5];
	ld.param.u32 	%r14, [_Z10bfs_kernelP4NodePiPbS1_iS2_i_param_6];
	cvta.to.global.u64 	%rd1, %rd12;
	mov.u32 	%r15, %ctaid.x;
	mov.u32 	%r16, %ntid.x;
	mov.u32 	%r17, %tid.x;
	mad.lo.s32 	%r1, %r15, %r16, %r17;
	setp.ge.s32 	%p1, %r1, %r14;
	@%p1 bra 	$L__BB0_7;
	mul.wide.s32 	%rd13, %r1, 4;
	add.s64 	%rd2, %rd1, %rd13;
	ld.global.u32 	%r18, [%rd2];
	setp.ne.s32 	%p2, %r18, %r13;
	@%p2 bra 	$L__BB0_7;
	cvta.to.global.u64 	%rd14, %rd8;
	mul.wide.s32 	%rd15, %r1, 8;
	add.s64 	%rd3, %rd14, %rd15;
	ld.global.u32 	%r26, [%rd3+4];
	setp.lt.s32 	%p3, %r26, 1;
	@%p3 bra 	$L__BB0_7;
	ld.global.u32 	%r25, [%rd3];
	cvta.to.global.u64 	%rd4, %rd9;
	cvta.to.global.u64 	%rd5, %rd10;
	cvta.to.global.u64 	%rd6, %rd11;
	mov.u32 	%r24, %r25;
$L__BB0_4:
	mul.wide.s32 	%rd16, %r24, 4;
	add.s64 	%rd17, %rd4, %rd16;
	ld.global.u32 	%r7, [%rd17];
	cvt.s64.s32 	%rd18, %r7;
	add.s64 	%rd7, %rd5, %rd18;
	ld.global.u8 	%rs1, [%rd7];
	setp.ne.s16 	%p4, %rs1, 0;
	@%p4 bra 	$L__BB0_6;
	ld.global.u32 	%r19, [%rd2];
	add.s32 	%r20, %r19, 1;
	mul.wide.s32 	%rd19, %r7, 4;
	add.s64 	%rd20, %rd1, %rd19;
	st.global.u32 	[%rd20], %r20;
	mov.b16 	%rs2, 1;
	st.global.u8 	[%rd7], %rs2;
	st.global.u8 	[%rd6], %rs2;
	ld.global.u32 	%r26, [%rd3+4];
	ld.global.u32 	%r25, [%rd3];
$L__BB0_6:
	add.s32 	%r24, %r24, 1;
	add.s32 	%r21, %r25, %r26;
	setp.lt.s32 	%p5, %r24, %r21;
	@%p5 bra 	$L__BB0_4;
$L__BB0_7:
	ret;

}


// ===== COMPILED SASS (sm_100) =====

	.target	sm_100

	.elftype	@"ET_EXEC"


//--------------------- .note.nv.tkinfo           --------------------------
	.section	.note.nv.tkinfo,"",@"SHT_NOTE"
	.sectionflags	@"SHF_NOTE_NV_TKINFO"
	.tkinfo
        /*0018*/ 	.word	0x00000002
        /*0030*/ 	.string	""
        /*0030*/ 	.string	"ptxas"
        /*0030*/ 	.string	"Cuda compilation tools, release 13.0, V13.0.88"
        /*0030*/ 	.string	"Build cuda_13.0.r13.0/compiler.36424714_0"
        /*0030*/ 	.string	"-arch sm_100 -m 64 "



//--------------------- .note.nv.cuinfo           --------------------------
	.section	.note.nv.cuinfo,"",@"SHT_NOTE"
	.sectionflags	@"SHF_NOTE_NV_CUINFO"
        /*0018*/ 	.short	0x0002
        /*001a*/ 	.short	0x0064
        /*001c*/ 	.short	0x0082
	.zero		2


//--------------------- .nv.info                  --------------------------
	.section	.nv.info,"",@"SHT_CUDA_INFO"
	.align	4


	//----- nvinfo : EIATTR_REGCOUNT
	.align		4
        /*0000*/ 	.byte	0x04, 0x2f
        /*0002*/ 	.short	(.L_1 - .L_0)
	.align		4
.L_0:
        /*0004*/ 	.word	index@(_Z10bfs_kernelP4NodePiPbS1_iS2_i)
        /*0008*/ 	.word	0x00000018


	//----- nvinfo : EIATTR_FRAME_SIZE
	.align		4
.L_1:
        /*000c*/ 	.byte	0x04, 0x11
        /*000e*/ 	.short	(.L_3 - .L_2)
	.align		4
.L_2:
        /*0010*/ 	.word	index@(_Z10bfs_kernelP4NodePiPbS1_iS2_i)
        /*0014*/ 	.word	0x00000000


	//----- nvinfo : EIATTR_MIN_STACK_SIZE
	.align		4
.L_3:
        /*0018*/ 	.byte	0x04, 0x12
        /*001a*/ 	.short	(.L_5 - .L_4)
	.align		4
.L_4:
        /*001c*/ 	.word	index@(_Z10bfs_kernelP4NodePiPbS1_iS2_i)
        /*0020*/ 	.word	0x00000000
.L_5:


//--------------------- .nv.compat                --------------------------
	.section	.nv.compat,"",@"SHT_CUDA_COMPAT_INFO"
	.align	4
        /*0000*/ 	.byte	0x02, 0x09, 0x00, 0x00, 0x02, 0x02, 0x01, 0x00, 0x02, 0x05, 0x05, 0x00, 0x03, 0x07, 0x01, 0x01
        /*0010*/ 	.byte	0x02, 0x03, 0x00, 0x00, 0x02, 0x06, 0x01, 0x00, 0x04, 0x0b, 0x08, 0x00, 0x09, 0x00, 0x00, 0x00
        /*0020*/ 	.byte	0x00, 0x00, 0x00, 0x00


//--------------------- .nv.info._Z10bfs_kernelP4NodePiPbS1_iS2_i --------------------------
	.section	.nv.info._Z10bfs_kernelP4NodePiPbS1_iS2_i,"",@"SHT_CUDA_INFO"
	.sectionflags	@""
	.align	4


	//----- nvinfo : EIATTR_CUDA_API_VERSION
	.align		4
        /*0000*/ 	.byte	0x04, 0x37
        /*0002*/ 	.short	(.L_7 - .L_6)
.L_6:
        /*0004*/ 	.word	0x00000082


	//----- nvinfo : EIATTR_KPARAM_INFO
	.align		4
.L_7:
        /*0008*/ 	.byte	0x04, 0x17
        /*000a*/ 	.short	(.L_9 - .L_8)
.L_8:
        /*000c*/ 	.word	0x00000000
        /*0010*/ 	.short	0x0006
        /*0012*/ 	.short	0x0030
        /*0014*/ 	.byte	0x00, 0xf0, 0x11, 0x00


	//----- nvinfo : EIATTR_KPARAM_INFO
	.align		4
.L_9:
        /*0018*/ 	.byte	0x04, 0x17
        /*001a*/ 	.short	(.L_11 - .L_10)
.L_10:
        /*001c*/ 	.word	0x00000000
        /*0020*/ 	.short	0x0005
        /*0022*/ 	.short	0x0028
        /*0024*/ 	.byte	0x00, 0xf5, 0x21, 0x00


	//----- nvinfo : EIATTR_KPARAM_INFO
	.align		4
.L_11:
        /*0028*/ 	.byte	0x04, 0x17
        /*002a*/ 	.short	(.L_13 - .L_12)
.L_12:
        /*002c*/ 	.word	0x00000000
        /*0030*/ 	.short	0x0004
        /*0032*/ 	.short	0x0020
        /*0034*/ 	.byte	0x00, 0xf0, 0x11, 0x00


	//----- nvinfo : EIATTR_KPARAM_INFO
	.align		4
.L_13:
        /*0038*/ 	.byte	0x04, 0x17
        /*003a*/ 	.short	(.L_15 - .L_14)
.L_14:
        /*003c*/ 	.word	0x00000000
        /*0040*/ 	.short	0x0003
        /*0042*/ 	.short	0x0018
        /*0044*/ 	.byte	0x00, 0xf5, 0x21, 0x00


	//----- nvinfo : EIATTR_KPARAM_INFO
	.align		4
.L_15:
        /*0048*/ 	.byte	0x04, 0x17
        /*004a*/ 	.short	(.L_17 - .L_16)
.L_16:
        /*004c*/ 	.word	0x00000000
        /*0050*/ 	.short	0x0002
        /*0052*/ 	.short	0x0010
        /*0054*/ 	.byte	0x00, 0xf5, 0x21, 0x00


	//----- nvinfo : EIATTR_KPARAM_INFO
	.align		4
.L_17:
        /*0058*/ 	.byte	0x04, 0x17
        /*005a*/ 	.short	(.L_19 - .L_18)
.L_18:
        /*005c*/ 	.word	0x00000000
        /*0060*/ 	.short	0x0001
        /*0062*/ 	.short	0x0008
        /*0064*/ 	.byte	0x00, 0xf5, 0x21, 0x00


	//----- nvinfo : EIATTR_KPARAM_INFO
	.align		4
.L_19:
        /*0068*/ 	.byte	0x04, 0x17
        /*006a*/ 	.short	(.L_21 - .L_20)
.L_20:
        /*006c*/ 	.word	0x00000000
        /*0070*/ 	.short	0x0000
        /*0072*/ 	.short	0x0000
        /*0074*/ 	.byte	0x00, 0xf5, 0x21, 0x00


	//----- nvinfo : EIATTR_SPARSE_MMA_MASK
	.align		4
.L_21:
        /*0078*/ 	.byte	0x03, 0x50
        /*007a*/ 	.short	0x0000


	//----- nvinfo : EIATTR_MAXREG_COUNT
	.align		4
        /*007c*/ 	.byte	0x03, 0x1b
        /*007e*/ 	.short	0x00ff


	//----- nvinfo : EIATTR_MERCURY_ISA_VERSION
	.align		4
        /*0080*/ 	.byte	0x03, 0x5f
        /*0082*/ 	.short	0x0101


	//----- nvinfo : EIATTR_VRC_CTA_INIT_COUNT
	.align		4
        /*0084*/ 	.byte	0x02, 0x4a
	.zero		1
	.zero		1


	//----- nvinfo : EIATTR_EXIT_INSTR_OFFSETS
	.align		4
        /*0088*/ 	.byte	0x04, 0x1c
        /*008a*/ 	.short	(.L_23 - .L_22)


	//   ....[0]....
.L_22:
        /*008c*/ 	.word	0x00000070


	//   ....[1]....
        /*0090*/ 	.word	0x000000e0


	//   ....[2]....
        /*0094*/ 	.word	0x00000130


	//   ....[3]....
        /*0098*/ 	.word	0x00000300


	//----- nvinfo : EIATTR_CRS_STACK_SIZE
	.align		4
.L_23:
        /*009c*/ 	.byte	0x04, 0x1e
        /*009e*/ 	.short	(.L_25 - .L_24)
.L_24:
        /*00a0*/ 	.word	0x00000000


	//----- nvinfo : EIATTR_CBANK_PARAM_SIZE
	.align		4
.L_25:
        /*00a4*/ 	.byte	0x03, 0x19
        /*00a6*/ 	.short	0x0034


	//----- nvinfo : EIATTR_PARAM_CBANK
	.align		4
        /*00a8*/ 	.byte	0x04, 0x0a
        /*00aa*/ 	.short	(.L_27 - .L_26)
	.align		4
.L_26:
        /*00ac*/ 	.word	index@(.nv.constant0._Z10bfs_kernelP4NodePiPbS1_iS2_i)
        /*00b0*/ 	.short	0x0380
        /*00b2*/ 	.short	0x0034


	//----- nvinfo : EIATTR_SW_WAR
	.align		4
.L_27:
        /*00b4*/ 	.byte	0x04, 0x36
        /*00b6*/ 	.short	(.L_29 - .L_28)
.L_28:
        /*00b8*/ 	.word	0x00000008
.L_29:


//--------------------- .nv.callgraph             --------------------------
	.section	.nv.callgraph,"",@"SHT_CUDA_CALLGRAPH"
	.align	4
	.sectionentsize	8
	.align		4
        /*0000*/ 	.word	0x00000000
	.align		4
        /*0004*/ 	.word	0xffffffff
	.align		4
        /*0008*/ 	.word	0x00000000
	.align		4
        /*000c*/ 	.word	0xfffffffe
	.align		4
        /*0010*/ 	.word	0x00000000
	.align		4
        /*0014*/ 	.word	0xfffffffd
	.align		4
        /*0018*/ 	.word	0x00000000
	.align		4
        /*001c*/ 	.word	0xfffffffc


//--------------------- .text._Z10bfs_kernelP4NodePiPbS1_iS2_i --------------------------
	.section	.text._Z10bfs_kernelP4NodePiPbS1_iS2_i,"ax",@progbits
	.align	128
        .global         _Z10bfs_kernelP4NodePiPbS1_iS2_i
        .type           _Z10bfs_kernelP4NodePiPbS1_iS2_i,@function
        .size           _Z10bfs_kernelP4NodePiPbS1_iS2_i,(.L_x_4 - _Z10bfs_kernelP4NodePiPbS1_iS2_i)
        .other          _Z10bfs_kernelP4NodePiPbS1_iS2_i,@"STO_CUDA_ENTRY STV_DEFAULT"
_Z10bfs_kernelP4NodePiPbS1_iS2_i:
.text._Z10bfs_kernelP4NodePiPbS1_iS2_i:
[----:B------:R-:W-:Y:S01]  /*0000*/  LDC R1, c[0x0][0x37c] ;  /* 0x0000df00ff017b82 */ /* 0x000fe20000000800 */
[----:B------:R-:W0:Y:S07]  /*0010*/  S2R R0, SR_TID.X ;  /* 0x0000000000007919 */ /* 0x000e2e0000002100 */
[----:B------:R-:W0:Y:S01]  /*0020*/  S2UR UR4, SR_CTAID.X ;  /* 0x00000000000479c3 */ /* 0x000e220000002500 */
[----:B------:R-:W1:Y:S07]  /*0030*/  LDCU UR5, c[0x0][0x3b0] ;  /* 0x00007600ff0577ac */ /* 0x000e6e0008000800 */
[----:B------:R-:W0:Y:S02]  /*0040*/  LDC R7, c[0x0][0x360] ;  /* 0x0000d800ff077b82 */ /* 0x000e240000000800 */
[----:B0-----:R-:W-:-:S05]  /*0050*/  IMAD R7, R7, UR4, R0 ;  /* 0x0000000407077c24 */ /* 0x001fca000f8e0200 */
[----:B-1----:R-:W-:-:S13]  /*0060*/  ISETP.GE.AND P0, PT, R7, UR5, PT ;  /* 0x0000000507007c0c */ /* 0x002fda000bf06270 */
[----:B------:R-:W-:Y:S05]  /*0070*/  @P0 EXIT ;  /* 0x000000000000094d */ /* 0x000fea0003800000 */
[----:B------:R-:W0:Y:S01]  /*0080*/  LDC.64 R2, c[0x0][0x398] ;  /* 0x0000e600ff027b82 */ /* 0x000e220000000a00 */
[----:B------:R-:W1:Y:S01]  /*0090*/  LDCU.64 UR4, c[0x0][0x358] ;  /* 0x00006b00ff0477ac */ /* 0x000e620008000a00 */
[----:B------:R-:W2:Y:S01]  /*00a0*/  LDCU UR6, c[0x0][0x3a0] ;  /* 0x00007400ff0677ac */ /* 0x000ea20008000800 */
[----:B0-----:R-:W-:-:S05]  /*00b0*/  IMAD.WIDE R2, R7, 0x4, R2 ;  /* 0x0000000407027825 */ /* 0x001fca00078e0202 */
[----:B-1----:R-:W2:Y:S02]  /*00c0*/  LDG.E R0, desc[UR4][R2.64] ;  /* 0x0000000402007981 */ /* 0x002ea4000c1e1900 */
[----:B--2---:R-:W-:-:S13]  /*00d0*/  ISETP.NE.AND P0, PT, R0, UR6, PT ;  /* 0x0000000600007c0c */ /* 0x004fda000bf05270 */
[----:B------:R-:W-:Y:S05]  /*00e0*/  @P0 EXIT ;  /* 0x000000000000094d */ /* 0x000fea0003800000 */
[----:B------:R-:W0:Y:S02]  /*00f0*/  LDC.64 R4, c[0x0][0x380] ;  /* 0x0000e000ff047b82 */ /* 0x000e240000000a00 */
[----:B0-----:R-:W-:-:S05]  /*0100*/  IMAD.WIDE R4, R7, 0x8, R4 ;  /* 0x0000000807047825 */ /* 0x001fca00078e0204 */
[----:B------:R-:W2:Y:S02]  /*0110*/  LDG.E R0, desc[UR4][R4.64+0x4] ;  /* 0x0000040404007981 */ /* 0x000ea4000c1e1900 */
[----:B--2---:R-:W-:-:S13]  /*0120*/  ISETP.GE.AND P0, PT, R0, 0x1, PT ;  /* 0x000000010000780c */ /* 0x004fda0003f06270 */
[----:B------:R-:W-:Y:S05]  /*0130*/  @!P0 EXIT ;  /* 0x000000000000894d */ /* 0x000fea0003800000 */
[----:B------:R-:W2:Y:S01]  /*0140*/  LDG.E R17, desc[UR4][R4.64] ;  /* 0x0000000404117981 */ /* 0x000ea2000c1e1900 */
[----:B------:R-:W0:Y:S01]  /*0150*/  LDC.64 R6, c[0x0][0x398] ;  /* 0x0000e600ff067b82 */ /* 0x000e220000000a00 */
[----:B------:R-:W1:Y:S07]  /*0160*/  LDCU.64 UR6, c[0x0][0x390] ;  /* 0x00007200ff0677ac */ /* 0x000e6e0008000a00 */
[----:B------:R-:W3:Y:S02]  /*0170*/  LDC.64 R8, c[0x0][0x388] ;  /* 0x0000e200ff087b82 */ /* 0x000ee40000000a00 */
[----:B0123--:R-:W-:-:S07]  /*0180*/  IMAD.MOV.U32 R19, RZ, RZ, R17 ;  /* 0x000000ffff137224 */ /* 0x00ffce00078e0011 */
.L_x_2:
[----:B------:R-:W-:-:S06]  /*0190*/  IMAD.WIDE R12, R19, 0x4, R8 ;  /* 0x00000004130c7825 */ /* 0x000fcc00078e0208 */
[----:B------:R-:W2:Y:S02]  /*01a0*/  LDG.E R13, desc[UR4][R12.64] ;  /* 0x000000040c0d7981 */ /* 0x000ea4000c1e1900 */
[----:B--2---:R-:W-:-:S04]  /*01b0*/  IADD3 R10, P0, PT, R13, UR6, RZ ;  /* 0x000000060d0a7c10 */ /* 0x004fc8000ff1e0ff */
[----:B------:R-:W-:-:S05]  /*01c0*/  LEA.HI.X.SX32 R11, R13, UR7, 0x1, P0 ;  /* 0x000000070d0b7c11 */ /* 0x000fca00080f0eff */
[----:B------:R-:W2:Y:S01]  /*01d0*/  LDG.E.U8 R14, desc[UR4][R10.64] ;  /* 0x000000040a0e7981 */ /* 0x000ea2000c1e1100 */
[----:B------:R-:W-:Y:S01]  /*01e0*/  BSSY.RECONVERGENT B0, `(.L_x_0) ;  /* 0x000000e000007945 */ /* 0x000fe20003800200 */
[----:B------:R-:W-:Y:S02]  /*01f0*/  IADD3 R19, PT, PT, R19, 0x1, RZ ;  /* 0x0000000113137810 */ /* 0x000fe40007ffe0ff */
[----:B--2---:R-:W-:-:S13]  /*0200*/  ISETP.NE.AND P0, PT, R14, RZ, PT ;  /* 0x000000ff0e00720c */ /* 0x004fda0003f05270 */
[----:B------:R-:W-:Y:S05]  /*0210*/  @P0 BRA `(.L_x_1) ;  /* 0x0000000000280947 */ /* 0x000fea0003800000 */
[----:B------:R-:W2:Y:S01]  /*0220*/  LDG.E R0, desc[UR4][R2.64] ;  /* 0x0000000402007981 */ /* 0x000ea2000c1e1900 */
[----:B------:R-:W0:Y:S01]  /*0230*/  LDC.64 R14, c[0x0][0x3a8] ;  /* 0x0000ea00ff0e7b82 */ /* 0x000e220000000a00 */
[----:B------:R-:W-:-:S04]  /*0240*/  IMAD.WIDE R12, R13, 0x4, R6 ;  /* 0x000000040d0c7825 */ /* 0x000fc800078e0206 */
[----:B------:R-:W-:Y:S01]  /*0250*/  IMAD.MOV.U32 R16, RZ, RZ, 0x1 ;  /* 0x00000001ff107424 */ /* 0x000fe200078e00ff */
[----:B--2---:R-:W-:-:S05]  /*0260*/  IADD3 R21, PT, PT, R0, 0x1, RZ ;  /* 0x0000000100157810 */ /* 0x004fca0007ffe0ff */
[----:B------:R1:W-:Y:S04]  /*0270*/  STG.E desc[UR4][R12.64], R21 ;  /* 0x000000150c007986 */ /* 0x0003e8000c101904 */
[----:B------:R1:W-:Y:S04]  /*0280*/  STG.E.U8 desc[UR4][R10.64], R16 ;  /* 0x000000100a007986 */ /* 0x0003e8000c101104 */
[----:B0-----:R1:W-:Y:S04]  /*0290*/  STG.E.U8 desc[UR4][R14.64], R16 ;  /* 0x000000100e007986 */ /* 0x0013e8000c101104 */
[----:B------:R1:W5:Y:S04]  /*02a0*/  LDG.E R0, desc[UR4][R4.64+0x4] ;  /* 0x0000040404007981 */ /* 0x000368000c1e1900 */
[----:B------:R1:W5:Y:S02]  /*02b0*/  LDG.E R17, desc[UR4][R4.64] ;  /* 0x0000000404117981 */ /* 0x000364000c1e1900 */
.L_x_1:
[----:B------:R-:W-:Y:S05]  /*02c0*/  BSYNC.RECONVERGENT B0 ;  /* 0x0000000000007941 */ /* 0x000fea0003800200 */
.L_x_0:
[----:B-1---5:R-:W-:-:S05]  /*02d0*/  IMAD.IADD R10, R0, 0x1, R17 ;  /* 0x00000001000a7824 */ /* 0x022fca00078e0211 */
[----:B------:R-:W-:-:S13]  /*02e0*/  ISETP.GE.AND P0, PT, R19, R10, PT ;  /* 0x0000000a1300720c */ /* 0x000fda0003f06270 */
[----:B------:R-:W-:Y:S05]  /*02f0*/  @!P0 BRA `(.L_x_2) ;  /* 0xfffffffc00a48947 */ /* 0x000fea000383ffff */
[----:B------:R-:W-:Y:S05]  /*0300*/  EXIT ;  /* 0x000000000000794d */ /* 0x000fea0003800000 */
.L_x_3:
[----:B------:R-:W-:-:S00]  /*0310*/  BRA `(.L_x_3) ;  /* 0xfffffffc00fc7947 */ /* 0x000fc0000383ffff */
[----:B------:R-:W-:-:S00]  /*0320*/  NOP ;  /* 0x0000000000007918 */ /* 0x000fc00000000000 */
        /* <DEDUP_REMOVED lines=13> */
.L_x_4:


//--------------------- .nv.shared.reserved.0     --------------------------
	.section	.nv.shared.reserved.0,"aw",@nobits
	.weak		__nv_reservedSMEM_offset_0_alias
	.size		__nv_reservedSMEM_offset_0_alias, 0, 64
	.other		__nv_reservedSMEM_offset_0_alias,@"STO_CUDA_RESERVED_SHARED STV_DEFAULT"
__nv_reservedSMEM_offset_0_alias:
	.zero		0
	.zero		64


//--------------------- .nv.constant0._Z10bfs_kernelP4NodePiPbS1_iS2_i --------------------------
	.section	.nv.constant0._Z10bfs_kernelP4NodePiPbS1_iS2_i,"a",@progbits
	.sectionflags	@""
	.align	4
.nv.constant0._Z10bfs_kernelP4NodePiPbS1_iS2_i:
	.zero		948


//--------------------- SYMBOLS --------------------------

	.type		.nv.reservedSmem.offset0,@object
	.size		.nv.reservedSmem.offset0,0x4
